//
// Generated by NVIDIA NVVM Compiler
//
// Compiler Build ID: CL-36424714
// Cuda compilation tools, release 13.0, V13.0.88
// Based on NVVM 20.0.0
//

.version 9.0
.target sm_100
.address_size 64

	// .globl	_Z7mat_addPiS_S_ii
.global .align 1 .b8 _ZN34_INTERNAL_bd10d1f0_4_k_cu_e75176fe4cuda3std3__45__cpo5beginE[1];
.global .align 1 .b8 _ZN34_INTERNAL_bd10d1f0_4_k_cu_e75176fe4cuda3std3__45__cpo3endE[1];
.global .align 1 .b8 _ZN34_INTERNAL_bd10d1f0_4_k_cu_e75176fe4cuda3std3__45__cpo6cbeginE[1];
.global .align 1 .b8 _ZN34_INTERNAL_bd10d1f0_4_k_cu_e75176fe4cuda3std3__45__cpo4cendE[1];
.global .align 1 .b8 _ZN34_INTERNAL_bd10d1f0_4_k_cu_e75176fe4cuda3std3__45__cpo6rbeginE[1];
.global .align 1 .b8 _ZN34_INTERNAL_bd10d1f0_4_k_cu_e75176fe4cuda3std3__45__cpo4rendE[1];
.global .align 1 .b8 _ZN34_INTERNAL_bd10d1f0_4_k_cu_e75176fe4cuda3std3__45__cpo7crbeginE[1];
.global .align 1 .b8 _ZN34_INTERNAL_bd10d1f0_4_k_cu_e75176fe4cuda3std3__45__cpo5crendE[1];
.global .align 1 .b8 _ZN34_INTERNAL_bd10d1f0_4_k_cu_e75176fe4cuda3std3__419piecewise_constructE[1];
.global .align 1 .b8 _ZN34_INTERNAL_bd10d1f0_4_k_cu_e75176fe4cuda3std6ranges3__45__cpo4swapE[1];
.global .align 1 .b8 _ZN34_INTERNAL_bd10d1f0_4_k_cu_e75176fe4cuda3std6ranges3__45__cpo9iter_moveE[1];
.global .align 1 .b8 _ZN34_INTERNAL_bd10d1f0_4_k_cu_e75176fe4cuda3std6ranges3__45__cpo5beginE[1];
.global .align 1 .b8 _ZN34_INTERNAL_bd10d1f0_4_k_cu_e75176fe4cuda3std6ranges3__45__cpo3endE[1];
.global .align 1 .b8 _ZN34_INTERNAL_bd10d1f0_4_k_cu_e75176fe4cuda3std6ranges3__45__cpo6cbeginE[1];
.global .align 1 .b8 _ZN34_INTERNAL_bd10d1f0_4_k_cu_e75176fe4cuda3std6ranges3__45__cpo4cendE[1];
.global .align 1 .b8 _ZN34_INTERNAL_bd10d1f0_4_k_cu_e75176fe4cuda3std6ranges3__45__cpo7advanceE[1];
.global .align 1 .b8 _ZN34_INTERNAL_bd10d1f0_4_k_cu_e75176fe4cuda3std6ranges3__45__cpo9iter_swapE[1];
.global .align 1 .b8 _ZN34_INTERNAL_bd10d1f0_4_k_cu_e75176fe4cuda3std6ranges3__45__cpo4nextE[1];
.global .align 1 .b8 _ZN34_INTERNAL_bd10d1f0_4_k_cu_e75176fe4cuda3std6ranges3__45__cpo4prevE[1];
.global .align 1 .b8 _ZN34_INTERNAL_bd10d1f0_4_k_cu_e75176fe4cuda3std6ranges3__45__cpo4dataE[1];
.global .align 1 .b8 _ZN34_INTERNAL_bd10d1f0_4_k_cu_e75176fe4cuda3std6ranges3__45__cpo5cdataE[1];
.global .align 1 .b8 _ZN34_INTERNAL_bd10d1f0_4_k_cu_e75176fe4cuda3std6ranges3__45__cpo4sizeE[1];
.global .align 1 .b8 _ZN34_INTERNAL_bd10d1f0_4_k_cu_e75176fe4cuda3std6ranges3__45__cpo5ssizeE[1];
.global .align 1 .b8 _ZN34_INTERNAL_bd10d1f0_4_k_cu_e75176fe4cuda3std6ranges3__45__cpo8distanceE[1];

.visible .entry _Z7mat_addPiS_S_ii(
	.param .u64 .ptr .align 1 _Z7mat_addPiS_S_ii_param_0,
	.param .u64 .ptr .align 1 _Z7mat_addPiS_S_ii_param_1,
	.param .u64 .ptr .align 1 _Z7mat_addPiS_S_ii_param_2,
	.param .u32 _Z7mat_addPiS_S_ii_param_3,
	.param .u32 _Z7mat_addPiS_S_ii_param_4
)
{
	.reg .pred 	%p<4>;
	.reg .b32 	%r<15>;
	.reg .b64 	%rd<11>;

	ld.param.u64 	%rd1, [_Z7mat_addPiS_S_ii_param_0];
	ld.param.u64 	%rd2, [_Z7mat_addPiS_S_ii_param_1];
	ld.param.u64 	%rd3, [_Z7mat_addPiS_S_ii_param_2];
	ld.param.u32 	%r4, [_Z7mat_addPiS_S_ii_param_3];
	ld.param.u32 	%r3, [_Z7mat_addPiS_S_ii_param_4];
	mov.u32 	%r5, %ntid.y;
	mov.u32 	%r6, %ctaid.y;
	mov.u32 	%r7, %tid.y;
	mad.lo.s32 	%r1, %r5, %r6, %r7;
	mov.u32 	%r8, %ntid.x;
	mov.u32 	%r9, %ctaid.x;
	mov.u32 	%r10, %tid.x;
	mad.lo.s32 	%r2, %r8, %r9, %r10;
	setp.ge.s32 	%p1, %r1, %r4;
	setp.ge.s32 	%p2, %r2, %r3;
	or.pred  	%p3, %p1, %p2;
	@%p3 bra 	$L__BB0_2;
	cvta.to.global.u64 	%rd4, %rd1;
	cvta.to.global.u64 	%rd5, %rd2;
	cvta.to.global.u64 	%rd6, %rd3;
	mad.lo.s32 	%r11, %r3, %r1, %r2;
	mul.wide.s32 	%rd7, %r11, 4;
	add.s64 	%rd8, %rd4, %rd7;
	ld.global.u32 	%r12, [%rd8];
	add.s64 	%rd9, %rd5, %rd7;
	ld.global.u32 	%r13, [%rd9];
	add.s32 	%r14, %r13, %r12;
	add.s64 	%rd10, %rd6, %rd7;
	st.global.u32 	[%rd10], %r14;
$L__BB0_2:
	ret;

}


// ===== COMPILED SASS (sm_100) =====

	.target	sm_100

	.elftype	@"ET_EXEC"


//--------------------- .note.nv.tkinfo           --------------------------
	.section	.note.nv.tkinfo,"",@"SHT_NOTE"
	.sectionflags	@"SHF_NOTE_NV_TKINFO"
	.tkinfo
        /*0018*/ 	.word	0x00000002
        /*0030*/ 	.string	""
        /*0030*/ 	.string	"ptxas"
        /*0030*/ 	.string	"Cuda compilation tools, release 13.0, V13.0.88"
        /*0030*/ 	.string	"Build cuda_13.0.r13.0/compiler.36424714_0"
        /*0030*/ 	.string	"-arch sm_100 -m 64 "



//--------------------- .note.nv.cuinfo           --------------------------
	.section	.note.nv.cuinfo,"",@"SHT_NOTE"
	.sectionflags	@"SHF_NOTE_NV_CUINFO"
        /*0018*/ 	.short	0x0002
        /*001a*/ 	.short	0x0064
        /*001c*/ 	.short	0x0082
	.zero		2


//--------------------- .nv.info                  --------------------------
	.section	.nv.info,"",@"SHT_CUDA_INFO"
	.align	4


	//----- nvinfo : EIATTR_REGCOUNT
	.align		4
        /*0000*/ 	.byte	0x04, 0x2f
        /*0002*/ 	.short	(.L_25 - .L_24)
	.align		4
.L_24:
        /*0004*/ 	.word	index@(_Z7mat_addPiS_S_ii)
        /*0008*/ 	.word	0x0000000c


	//----- nvinfo : EIATTR_FRAME_SIZE
	.align		4
.L_25:
        /*000c*/ 	.byte	0x04, 0x11
        /*000e*/ 	.short	(.L_27 - .L_26)
	.align		4
.L_26:
        /*0010*/ 	.word	index@(_Z7mat_addPiS_S_ii)
        /*0014*/ 	.word	0x00000000


	//----- nvinfo : EIATTR_MIN_STACK_SIZE
	.align		4
.L_27:
        /*0018*/ 	.byte	0x04, 0x12
        /*001a*/ 	.short	(.L_29 - .L_28)
	.align		4
.L_28:
        /*001c*/ 	.word	index@(_Z7mat_addPiS_S_ii)
        /*0020*/ 	.word	0x00000000
.L_29:


//--------------------- .nv.compat                --------------------------
	.section	.nv.compat,"",@"SHT_CUDA_COMPAT_INFO"
	.align	4
        /*0000*/ 	.byte	0x02, 0x09, 0x00, 0x00, 0x02, 0x02, 0x01, 0x00, 0x02, 0x05, 0x05, 0x00, 0x03, 0x07, 0x01, 0x01
        /*0010*/ 	.byte	0x02, 0x03, 0x00, 0x00, 0x02, 0x06, 0x01, 0x00, 0x04, 0x0b, 0x08, 0x00, 0x09, 0x00, 0x00, 0x00
        /*0020*/ 	.byte	0x00, 0x00, 0x00, 0x00


//--------------------- .nv.info._Z7mat_addPiS_S_ii --------------------------
	.section	.nv.info._Z7mat_addPiS_S_ii,"",@"SHT_CUDA_INFO"
	.sectionflags	@""
	.align	4


	//----- nvinfo : EIATTR_CUDA_API_VERSION
	.align		4
        /*0000*/ 	.byte	0x04, 0x37
        /*0002*/ 	.short	(.L_31 - .L_30)
.L_30:
        /*0004*/ 	.word	0x00000082


	//----- nvinfo : EIATTR_KPARAM_INFO
	.align		4
.L_31:
        /*0008*/ 	.byte	0x04, 0x17
        /*000a*/ 	.short	(.L_33 - .L_32)
.L_32:
        /*000c*/ 	.word	0x00000000
        /*0010*/ 	.short	0x0004
        /*0012*/ 	.short	0x001c
        /*0014*/ 	.byte	0x00, 0xf0, 0x11, 0x00


	//----- nvinfo : EIATTR_KPARAM_INFO
	.align		4
.L_33:
        /*0018*/ 	.byte	0x04, 0x17
        /*001a*/ 	.short	(.L_35 - .L_34)
.L_34:
        /*001c*/ 	.word	0x00000000
        /*0020*/ 	.short	0x0003
        /*0022*/ 	.short	0x0018
        /*0024*/ 	.byte	0x00, 0xf0, 0x11, 0x00


	//----- nvinfo : EIATTR_KPARAM_INFO
	.align		4
.L_35:
        /*0028*/ 	.byte	0x04, 0x17
        /*002a*/ 	.short	(.L_37 - .L_36)
.L_36:
        /*002c*/ 	.word	0x00000000
        /*0030*/ 	.short	0x0002
        /*0032*/ 	.short	0x0010
        /*0034*/ 	.byte	0x00, 0xf5, 0x21, 0x00


	//----- nvinfo : EIATTR_KPARAM_INFO
	.align		4
.L_37:
        /*0038*/ 	.byte	0x04, 0x17
        /*003a*/ 	.short	(.L_39 - .L_38)
.L_38:
        /*003c*/ 	.word	0x00000000
        /*0040*/ 	.short	0x0001
        /*0042*/ 	.short	0x0008
        /*0044*/ 	.byte	0x00, 0xf5, 0x21, 0x00


	//----- nvinfo : EIATTR_KPARAM_INFO
	.align		4
.L_39:
        /*0048*/ 	.byte	0x04, 0x17
        /*004a*/ 	.short	(.L_41 - .L_40)
.L_40:
        /*004c*/ 	.word	0x00000000
        /*0050*/ 	.short	0x0000
        /*0052*/ 	.short	0x0000
        /*0054*/ 	.byte	0x00, 0xf5, 0x21, 0x00


	//----- nvinfo : EIATTR_SPARSE_MMA_MASK
	.align		4
.L_41:
        /*0058*/ 	.byte	0x03, 0x50
        /*005a*/ 	.short	0x0000


	//----- nvinfo : EIATTR_MAXREG_COUNT
	.align		4
        /*005c*/ 	.byte	0x03, 0x1b
        /*005e*/ 	.short	0x00ff


	//----- nvinfo : EIATTR_MERCURY_ISA_VERSION
	.align		4
        /*0060*/ 	.byte	0x03, 0x5f
        /*0062*/ 	.short	0x0101


	//----- nvinfo : EIATTR_VRC_CTA_INIT_COUNT
	.align		4
        /*0064*/ 	.byte	0x02, 0x4a
	.zero		1
	.zero		1


	//----- nvinfo : EIATTR_EXIT_INSTR_OFFSETS
	.align		4
        /*0068*/ 	.byte	0x04, 0x1c
        /*006a*/ 	.short	(.L_43 - .L_42)


	//   ....[0]....
.L_42:
        /*006c*/ 	.word	0x000000c0


	//   ....[1]....
        /*0070*/ 	.word	0x00000190


	//----- nvinfo : EIATTR_CBANK_PARAM_SIZE
	.align		4
.L_43:
        /*0074*/ 	.byte	0x03, 0x19
        /*0076*/ 	.short	0x0020


	//----- nvinfo : EIATTR_PARAM_CBANK
	.align		4
        /*0078*/ 	.byte	0x04, 0x0a
        /*007a*/ 	.short	(.L_45 - .L_44)
	.align		4
.L_44:
        /*007c*/ 	.word	index@(.nv.constant0._Z7mat_addPiS_S_ii)
        /*0080*/ 	.short	0x0380
        /*0082*/ 	.short	0x0020


	//----- nvinfo : EIATTR_SW_WAR
	.align		4
.L_45:
        /*0084*/ 	.byte	0x04, 0x36
        /*0086*/ 	.short	(.L_47 - .L_46)
.L_46:
        /*0088*/ 	.word	0x00000008
.L_47:


//--------------------- .nv.callgraph             --------------------------
	.section	.nv.callgraph,"",@"SHT_CUDA_CALLGRAPH"
	.align	4
	.sectionentsize	8
	.align		4
        /*0000*/ 	.word	0x00000000
	.align		4
        /*0004*/ 	.word	0xffffffff
	.align		4
        /*0008*/ 	.word	0x00000000
	.align		4
        /*000c*/ 	.word	0xfffffffe
	.align		4
        /*0010*/ 	.word	0x00000000
	.align		4
        /*0014*/ 	.word	0xfffffffd
	.align		4
        /*0018*/ 	.word	0x00000000
	.align		4
        /*001c*/ 	.word	0xfffffffc


//--------------------- .nv.constant4             --------------------------
	.section	.nv.constant4,"a",@progbits
	.align	8
	.align		8
.nv.constant4:
        /*0000*/ 	.dword	_ZN34_INTERNAL_bd10d1f0_4_k_cu_e75176fe4cuda3std3__45__cpo5beginE
	.align		8
        /*0008*/ 	.dword	_ZN34_INTERNAL_bd10d1f0_4_k_cu_e75176fe4cuda3std3__45__cpo3endE
	.align		8
        /*0010*/ 	.dword	_ZN34_INTERNAL_bd10d1f0_4_k_cu_e75176fe4cuda3std3__45__cpo6cbeginE
	.align		8
        /*0018*/ 	.dword	_ZN34_INTERNAL_bd10d1f0_4_k_cu_e75176fe4cuda3std3__45__cpo4cendE
	.align		8
        /*0020*/ 	.dword	_ZN34_INTERNAL_bd10d1f0_4_k_cu_e75176fe4cuda3std3__45__cpo6rbeginE
	.align		8
        /*0028*/ 	.dword	_ZN34_INTERNAL_bd10d1f0_4_k_cu_e75176fe4cuda3std3__45__cpo4rendE
	.align		8
        /*0030*/ 	.dword	_ZN34_INTERNAL_bd10d1f0_4_k_cu_e75176fe4cuda3std3__45__cpo7crbeginE
	.align		8
        /*0038*/ 	.dword	_ZN34_INTERNAL_bd10d1f0_4_k_cu_e75176fe4cuda3std3__45__cpo5crendE
	.align		8
        /*0040*/ 	.dword	_ZN34_INTERNAL_bd10d1f0_4_k_cu_e75176fe4cuda3std3__419piecewise_constructE
	.align		8
        /*0048*/ 	.dword	_ZN34_INTERNAL_bd10d1f0_4_k_cu_e75176fe4cuda3std6ranges3__45__cpo4swapE
	.align		8
        /*0050*/ 	.dword	_ZN34_INTERNAL_bd10d1f0_4_k_cu_e75176fe4cuda3std6ranges3__45__cpo9iter_moveE
	.align		8
        /*0058*/ 	.dword	_ZN34_INTERNAL_bd10d1f0_4_k_cu_e75176fe4cuda3std6ranges3__45__cpo5beginE
	.align		8
        /*0060*/ 	.dword	_ZN34_INTERNAL_bd10d1f0_4_k_cu_e75176fe4cuda3std6ranges3__45__cpo3endE
	.align		8
        /*0068*/ 	.dword	_ZN34_INTERNAL_bd10d1f0_4_k_cu_e75176fe4cuda3std6ranges3__45__cpo6cbeginE
	.align		8
        /*0070*/ 	.dword	_ZN34_INTERNAL_bd10d1f0_4_k_cu_e75176fe4cuda3std6ranges3__45__cpo4cendE
	.align		8
        /*0078*/ 	.dword	_ZN34_INTERNAL_bd10d1f0_4_k_cu_e75176fe4cuda3std6ranges3__45__cpo7advanceE
	.align		8
        /*0080*/ 	.dword	_ZN34_INTERNAL_bd10d1f0_4_k_cu_e75176fe4cuda3std6ranges3__45__cpo9iter_swapE
	.align		8
        /*0088*/ 	.dword	_ZN34_INTERNAL_bd10d1f0_4_k_cu_e75176fe4cuda3std6ranges3__45__cpo4nextE
	.align		8
        /*0090*/ 	.dword	_ZN34_INTERNAL_bd10d1f0_4_k_cu_e75176fe4cuda3std6ranges3__45__cpo4prevE
	.align		8
        /*0098*/ 	.dword	_ZN34_INTERNAL_bd10d1f0_4_k_cu_e75176fe4cuda3std6ranges3__45__cpo4dataE
	.align		8
        /*00a0*/ 	.dword	_ZN34_INTERNAL_bd10d1f0_4_k_cu_e75176fe4cuda3std6ranges3__45__cpo5cdataE
	.align		8
        /*00a8*/ 	.dword	_ZN34_INTERNAL_bd10d1f0_4_k_cu_e75176fe4cuda3std6ranges3__45__cpo4sizeE
	.align		8
        /*00b0*/ 	.dword	_ZN34_INTERNAL_bd10d1f0_4_k_cu_e75176fe4cuda3std6ranges3__45__cpo5ssizeE
	.align		8
        /*00b8*/ 	.dword	_ZN34_INTERNAL_bd10d1f0_4_k_cu_e75176fe4cuda3std6ranges3__45__cpo8distanceE


//--------------------- .text._Z7mat_addPiS_S_ii  --------------------------
	.section	.text._Z7mat_addPiS_S_ii,"ax",@progbits
	.align	128
        .global         _Z7mat_addPiS_S_ii
        .type           _Z7mat_addPiS_S_ii,@function
        .size           _Z7mat_addPiS_S_ii,(.L_x_1 - _Z7mat_addPiS_S_ii)
        .other          _Z7mat_addPiS_S_ii,@"STO_CUDA_ENTRY STV_DEFAULT"
_Z7mat_addPiS_S_ii:
.text._Z7mat_addPiS_S_ii:
[----:B------:R-:W-:Y:S01]  /*0000*/  LDC R1, c[0x0][0x37c] ;  /* 0x0000df00ff017b82 */ /* 0x000fe20000000800 */
[----:B------:R-:W0:Y:S01]  /*0010*/  S2R R7, SR_CTAID.X ;  /* 0x0000000000077919 */ /* 0x000e220000002500 */
[----:B------:R-:W1:Y:S01]  /*0020*/  LDCU UR4, c[0x0][0x364] ;  /* 0x00006c80ff0477ac */ /* 0x000e620008000800 */
[----:B------:R-:W0:Y:S01]  /*0030*/  S2R R2, SR_TID.X ;  /* 0x0000000000027919 */ /* 0x000e220000002100 */
[----:B------:R-:W0:Y:S01]  /*0040*/  LDCU UR5, c[0x0][0x360] ;  /* 0x00006c00ff0577ac */ /* 0x000e220008000800 */
[----:B------:R-:W1:Y:S01]  /*0050*/  S2R R0, SR_CTAID.Y ;  /* 0x0000000000007919 */ /* 0x000e620000002600 */
[----:B------:R-:W2:Y:S01]  /*0060*/  LDCU.64 UR6, c[0x0][0x398] ;  /* 0x00007300ff0677ac */ /* 0x000ea20008000a00 */
[----:B------:R-:W1:Y:S01]  /*0070*/  S2R R3, SR_TID.Y ;  /* 0x0000000000037919 */ /* 0x000e620000002200 */
[----:B0-----:R-:W-:-:S05]  /*0080*/  IMAD R7, R7, UR5, R2 ;  /* 0x0000000507077c24 */ /* 0x001fca000f8e0202 */
[----:B--2---:R-:W-:Y:S01]  /*0090*/  ISETP.GE.AND P0, PT, R7, UR7, PT ;  /* 0x0000000707007c0c */ /* 0x004fe2000bf06270 */
[----:B-1----:R-:W-:-:S05]  /*00a0*/  IMAD R0, R0, UR4, R3 ;  /* 0x0000000400007c24 */ /* 0x002fca000f8e0203 */
[----:B------:R-:W-:-:S13]  /*00b0*/  ISETP.GE.OR P0, PT, R0, UR6, P0 ;  /* 0x0000000600007c0c */ /* 0x000fda0008706670 */
[----:B------:R-:W-:Y:S05]  /*00c0*/  @P0 EXIT ;  /* 0x000000000000094d */ /* 0x000fea0003800000 */
[----:B------:R-:W0:Y:S01]  /*00d0*/  LDC.64 R2, c[0x0][0x380] ;  /* 0x0000e000ff027b82 */ /* 0x000e220000000a00 */
[----:B------:R-:W1:Y:S01]  /*00e0*/  LDCU.64 UR4, c[0x0][0x358] ;  /* 0x00006b00ff0477ac */ /* 0x000e620008000a00 */
[----:B------:R-:W-:-:S06]  /*00f0*/  IMAD R9, R0, UR7, R7 ;  /* 0x0000000700097c24 */ /* 0x000fcc000f8e0207 */
[----:B------:R-:W2:Y:S08]  /*0100*/  LDC.64 R4, c[0x0][0x388] ;  /* 0x0000e200ff047b82 */ /* 0x000eb00000000a00 */
[----:B------:R-:W3:Y:S01]  /*0110*/  LDC.64 R6, c[0x0][0x390] ;  /* 0x0000e400ff067b82 */ /* 0x000ee20000000a00 */
[----:B0-----:R-:W-:-:S06]  /*0120*/  IMAD.WIDE R2, R9, 0x4, R2 ;  /* 0x0000000409027825 */ /* 0x001fcc00078e0202 */
[----:B-1----:R-:W4:Y:S01]  /*0130*/  LDG.E R2, desc[UR4][R2.64] ;  /* 0x0000000402027981 */ /* 0x002f22000c1e1900 */
[----:B--2---:R-:W-:-:S06]  /*0140*/  IMAD.WIDE R4, R9, 0x4, R4 ;  /* 0x0000000409047825 */ /* 0x004fcc00078e0204 */
[----:B------:R-:W4:Y:S01]  /*0150*/  LDG.E R5, desc[UR4][R4.64] ;  /* 0x0000000404057981 */ /* 0x000f22000c1e1900 */
[----:B---3--:R-:W-:Y:S01]  /*0160*/  IMAD.WIDE R6, R9, 0x4, R6 ;  /* 0x0000000409067825 */ /* 0x008fe200078e0206 */
[----:B----4-:R-:W-:-:S05]  /*0170*/  IADD3 R9, PT, PT, R2, R5, RZ ;  /* 0x0000000502097210 */ /* 0x010fca0007ffe0ff */
[----:B------:R-:W-:Y:S01]  /*0180*/  STG.E desc[UR4][R6.64], R9 ;  /* 0x0000000906007986 */ /* 0x000fe2000c101904 */
[----:B------:R-:W-:Y:S05]  /*0190*/  EXIT ;  /* 0x000000000000794d */ /* 0x000fea0003800000 */
.L_x_0:
[----:B------:R-:W-:-:S00]  /*01a0*/  BRA `(.L_x_0) ;  /* 0xfffffffc00fc7947 */ /* 0x000fc0000383ffff */
[----:B------:R-:W-:-:S00]  /*01b0*/  NOP ;  /* 0x0000000000007918 */ /* 0x000fc00000000000 */
        /* <DEDUP_REMOVED lines=12> */
.L_x_1:


//--------------------- .nv.shared.reserved.0     --------------------------
	.section	.nv.shared.reserved.0,"aw",@nobits
	.weak		__nv_reservedSMEM_offset_0_alias
	.size		__nv_reservedSMEM_offset_0_alias, 0, 64
	.other		__nv_reservedSMEM_offset_0_alias,@"STO_CUDA_RESERVED_SHARED STV_DEFAULT"
__nv_reservedSMEM_offset_0_alias:
	.zero		0
	.zero		64


//--------------------- .nv.global                --------------------------
	.section	.nv.global,"aw",@nobits
.nv.global:
	.type		_ZN34_INTERNAL_bd10d1f0_4_k_cu_e75176fe4cuda3std3__45__cpo6cbeginE,@object
	.size		_ZN34_INTERNAL_bd10d1f0_4_k_cu_e75176fe4cuda3std3__45__cpo6cbeginE,(_ZN34_INTERNAL_bd10d1f0_4_k_cu_e75176fe4cuda3std6ranges3__45__cpo4prevE - _ZN34_INTERNAL_bd10d1f0_4_k_cu_e75176fe4cuda3std3__45__cpo6cbeginE)
_ZN34_INTERNAL_bd10d1f0_4_k_cu_e75176fe4cuda3std3__45__cpo6cbeginE:
	.zero		1
	.type		_ZN34_INTERNAL_bd10d1f0_4_k_cu_e75176fe4cuda3std6ranges3__45__cpo4prevE,@object
	.size		_ZN34_INTERNAL_bd10d1f0_4_k_cu_e75176fe4cuda3std6ranges3__45__cpo4prevE,(_ZN34_INTERNAL_bd10d1f0_4_k_cu_e75176fe4cuda3std6ranges3__45__cpo9iter_moveE - _ZN34_INTERNAL_bd10d1f0_4_k_cu_e75176fe4cuda3std6ranges3__45__cpo4prevE)
_ZN34_INTERNAL_bd10d1f0_4_k_cu_e75176fe4cuda3std6ranges3__45__cpo4prevE:
	.zero		1
	.type		_ZN34_INTERNAL_bd10d1f0_4_k_cu_e75176fe4cuda3std6ranges3__45__cpo9iter_moveE,@object
	.size		_ZN34_INTERNAL_bd10d1f0_4_k_cu_e75176fe4cuda3std6ranges3__45__cpo9iter_moveE,(_ZN34_INTERNAL_bd10d1f0_4_k_cu_e75176fe4cuda3std3__45__cpo7crbeginE - _ZN34_INTERNAL_bd10d1f0_4_k_cu_e75176fe4cuda3std6ranges3__45__cpo9iter_moveE)
_ZN34_INTERNAL_bd10d1f0_4_k_cu_e75176fe4cuda3std6ranges3__45__cpo9iter_moveE:
	.zero		1
	.type		_ZN34_INTERNAL_bd10d1f0_4_k_cu_e75176fe4cuda3std3__45__cpo7crbeginE,@object
	.size		_ZN34_INTERNAL_bd10d1f0_4_k_cu_e75176fe4cuda3std3__45__cpo7crbeginE,(_ZN34_INTERNAL_bd10d1f0_4_k_cu_e75176fe4cuda3std6ranges3__45__cpo5ssizeE - _ZN34_INTERNAL_bd10d1f0_4_k_cu_e75176fe4cuda3std3__45__cpo7crbeginE)
_ZN34_INTERNAL_bd10d1f0_4_k_cu_e75176fe4cuda3std3__45__cpo7crbeginE:
	.zero		1
	.type		_ZN34_INTERNAL_bd10d1f0_4_k_cu_e75176fe4cuda3std6ranges3__45__cpo5ssizeE,@object
	.size		_ZN34_INTERNAL_bd10d1f0_4_k_cu_e75176fe4cuda3std6ranges3__45__cpo5ssizeE,(_ZN34_INTERNAL_bd10d1f0_4_k_cu_e75176fe4cuda3std6ranges3__45__cpo4cendE - _ZN34_INTERNAL_bd10d1f0_4_k_cu_e75176fe4cuda3std6ranges3__45__cpo5ssizeE)
_ZN34_INTERNAL_bd10d1f0_4_k_cu_e75176fe4cuda3std6ranges3__45__cpo5ssizeE:
	.zero		1
	.type		_ZN34_INTERNAL_bd10d1f0_4_k_cu_e75176fe4cuda3std6ranges3__45__cpo4cendE,@object
	.size		_ZN34_INTERNAL_bd10d1f0_4_k_cu_e75176fe4cuda3std6ranges3__45__cpo4cendE,(_ZN34_INTERNAL_bd10d1f0_4_k_cu_e75176fe4cuda3std3__45__cpo5beginE - _ZN34_INTERNAL_bd10d1f0_4_k_cu_e75176fe4cuda3std6ranges3__45__cpo4cendE)
_ZN34_INTERNAL_bd10d1f0_4_k_cu_e75176fe4cuda3std6ranges3__45__cpo4cendE:
	.zero		1
	.type		_ZN34_INTERNAL_bd10d1f0_4_k_cu_e75176fe4cuda3std3__45__cpo5beginE,@object
	.size		_ZN34_INTERNAL_bd10d1f0_4_k_cu_e75176fe4cuda3std3__45__cpo5beginE,(_ZN34_INTERNAL_bd10d1f0_4_k_cu_e75176fe4cuda3std6ranges3__45__cpo9iter_swapE - _ZN34_INTERNAL_bd10d1f0_4_k_cu_e75176fe4cuda3std3__45__cpo5beginE)
_ZN34_INTERNAL_bd10d1f0_4_k_cu_e75176fe4cuda3std3__45__cpo5beginE:
	.zero		1
	.type		_ZN34_INTERNAL_bd10d1f0_4_k_cu_e75176fe4cuda3std6ranges3__45__cpo9iter_swapE,@object
	.size		_ZN34_INTERNAL_bd10d1f0_4_k_cu_e75176fe4cuda3std6ranges3__45__cpo9iter_swapE,(_ZN34_INTERNAL_bd10d1f0_4_k_cu_e75176fe4cuda3std3__419piecewise_constructE - _ZN34_INTERNAL_bd10d1f0_4_k_cu_e75176fe4cuda3std6ranges3__45__cpo9iter_swapE)
_ZN34_INTERNAL_bd10d1f0_4_k_cu_e75176fe4cuda3std6ranges3__45__cpo9iter_swapE:
	.zero		1
	.type		_ZN34_INTERNAL_bd10d1f0_4_k_cu_e75176fe4cuda3std3__419piecewise_constructE,@object
	.size		_ZN34_INTERNAL_bd10d1f0_4_k_cu_e75176fe4cuda3std3__419piecewise_constructE,(_ZN34_INTERNAL_bd10d1f0_4_k_cu_e75176fe4cuda3std3__45__cpo6rbeginE - _ZN34_INTERNAL_bd10d1f0_4_k_cu_e75176fe4cuda3std3__419piecewise_constructE)
_ZN34_INTERNAL_bd10d1f0_4_k_cu_e75176fe4cuda3std3__419piecewise_constructE:
	.zero		1
	.type		_ZN34_INTERNAL_bd10d1f0_4_k_cu_e75176fe4cuda3std3__45__cpo6rbeginE,@object
	.size		_ZN34_INTERNAL_bd10d1f0_4_k_cu_e75176fe4cuda3std3__45__cpo6rbeginE,(_ZN34_INTERNAL_bd10d1f0_4_k_cu_e75176fe4cuda3std6ranges3__45__cpo5cdataE - _ZN34_INTERNAL_bd10d1f0_4_k_cu_e75176fe4cuda3std3__45__cpo6rbeginE)
_ZN34_INTERNAL_bd10d1f0_4_k_cu_e75176fe4cuda3std3__45__cpo6rbeginE:
	.zero		1
	.type		_ZN34_INTERNAL_bd10d1f0_4_k_cu_e75176fe4cuda3std6ranges3__45__cpo5cdataE,@object
	.size		_ZN34_INTERNAL_bd10d1f0_4_k_cu_e75176fe4cuda3std6ranges3__45__cpo5cdataE,(_ZN34_INTERNAL_bd10d1f0_4_k_cu_e75176fe4cuda3std6ranges3__45__cpo3endE - _ZN34_INTERNAL_bd10d1f0_4_k_cu_e75176fe4cuda3std6ranges3__45__cpo5cdataE)
_ZN34_INTERNAL_bd10d1f0_4_k_cu_e75176fe4cuda3std6ranges3__45__cpo5cdataE:
	.zero		1
	.type		_ZN34_INTERNAL_bd10d1f0_4_k_cu_e75176fe4cuda3std6ranges3__45__cpo3endE,@object
	.size		_ZN34_INTERNAL_bd10d1f0_4_k_cu_e75176fe4cuda3std6ranges3__45__cpo3endE,(_ZN34_INTERNAL_bd10d1f0_4_k_cu_e75176fe4cuda3std3__45__cpo4cendE - _ZN34_INTERNAL_bd10d1f0_4_k_cu_e75176fe4cuda3std6ranges3__45__cpo3endE)
_ZN34_INTERNAL_bd10d1f0_4_k_cu_e75176fe4cuda3std6ranges3__45__cpo3endE:
	.zero		1
	.type		_ZN34_INTERNAL_bd10d1f0_4_k_cu_e75176fe4cuda3std3__45__cpo4cendE,@object
	.size		_ZN34_INTERNAL_bd10d1f0_4_k_cu_e75176fe4cuda3std3__45__cpo4cendE,(_ZN34_INTERNAL_bd10d1f0_4_k_cu_e75176fe4cuda3std6ranges3__45__cpo4dataE - _ZN34_INTERNAL_bd10d1f0_4_k_cu_e75176fe4cuda3std3__45__cpo4cendE)
_ZN34_INTERNAL_bd10d1f0_4_k_cu_e75176fe4cuda3std3__45__cpo4cendE:
	.zero		1
	.type		_ZN34_INTERNAL_bd10d1f0_4_k_cu_e75176fe4cuda3std6ranges3__45__cpo4dataE,@object
	.size		_ZN34_INTERNAL_bd10d1f0_4_k_cu_e75176fe4cuda3std6ranges3__45__cpo4dataE,(_ZN34_INTERNAL_bd10d1f0_4_k_cu_e75176fe4cuda3std6ranges3__45__cpo5beginE - _ZN34_INTERNAL_bd10d1f0_4_k_cu_e75176fe4cuda3std6ranges3__45__cpo4dataE)
_ZN34_INTERNAL_bd10d1f0_4_k_cu_e75176fe4cuda3std6ranges3__45__cpo4dataE:
	.zero		1
	.type		_ZN34_INTERNAL_bd10d1f0_4_k_cu_e75176fe4cuda3std6ranges3__45__cpo5beginE,@object
	.size		_ZN34_INTERNAL_bd10d1f0_4_k_cu_e75176fe4cuda3std6ranges3__45__cpo5beginE,(_ZN34_INTERNAL_bd10d1f0_4_k_cu_e75176fe4cuda3std3__45__cpo5crendE - _ZN34_INTERNAL_bd10d1f0_4_k_cu_e75176fe4cuda3std6ranges3__45__cpo5beginE)
_ZN34_INTERNAL_bd10d1f0_4_k_cu_e75176fe4cuda3std6ranges3__45__cpo5beginE:
	.zero		1
	.type		_ZN34_INTERNAL_bd10d1f0_4_k_cu_e75176fe4cuda3std3__45__cpo5crendE,@object
	.size		_ZN34_INTERNAL_bd10d1f0_4_k_cu_e75176fe4cuda3std3__45__cpo5crendE,(_ZN34_INTERNAL_bd10d1f0_4_k_cu_e75176fe4cuda3std6ranges3__45__cpo8distanceE - _ZN34_INTERNAL_bd10d1f0_4_k_cu_e75176fe4cuda3std3__45__cpo5crendE)
_ZN34_INTERNAL_bd10d1f0_4_k_cu_e75176fe4cuda3std3__45__cpo5crendE:
	.zero		1
	.type		_ZN34_INTERNAL_bd10d1f0_4_k_cu_e75176fe4cuda3std6ranges3__45__cpo8distanceE,@object
	.size		_ZN34_INTERNAL_bd10d1f0_4_k_cu_e75176fe4cuda3std6ranges3__45__cpo8distanceE,(_ZN34_INTERNAL_bd10d1f0_4_k_cu_e75176fe4cuda3std6ranges3__45__cpo7advanceE - _ZN34_INTERNAL_bd10d1f0_4_k_cu_e75176fe4cuda3std6ranges3__45__cpo8distanceE)
_ZN34_INTERNAL_bd10d1f0_4_k_cu_e75176fe4cuda3std6ranges3__45__cpo8distanceE:
	.zero		1
	.type		_ZN34_INTERNAL_bd10d1f0_4_k_cu_e75176fe4cuda3std6ranges3__45__cpo7advanceE,@object
	.size		_ZN34_INTERNAL_bd10d1f0_4_k_cu_e75176fe4cuda3std6ranges3__45__cpo7advanceE,(_ZN34_INTERNAL_bd10d1f0_4_k_cu_e75176fe4cuda3std3__45__cpo3endE - _ZN34_INTERNAL_bd10d1f0_4_k_cu_e75176fe4cuda3std6ranges3__45__cpo7advanceE)
_ZN34_INTERNAL_bd10d1f0_4_k_cu_e75176fe4cuda3std6ranges3__45__cpo7advanceE:
	.zero		1
	.type		_ZN34_INTERNAL_bd10d1f0_4_k_cu_e75176fe4cuda3std3__45__cpo3endE,@object
	.size		_ZN34_INTERNAL_bd10d1f0_4_k_cu_e75176fe4cuda3std3__45__cpo3endE,(_ZN34_INTERNAL_bd10d1f0_4_k_cu_e75176fe4cuda3std6ranges3__45__cpo4nextE - _ZN34_INTERNAL_bd10d1f0_4_k_cu_e75176fe4cuda3std3__45__cpo3endE)
_ZN34_INTERNAL_bd10d1f0_4_k_cu_e75176fe4cuda3std3__45__cpo3endE:
	.zero		1
	.type		_ZN34_INTERNAL_bd10d1f0_4_k_cu_e75176fe4cuda3std6ranges3__45__cpo4nextE,@object
	.size		_ZN34_INTERNAL_bd10d1f0_4_k_cu_e75176fe4cuda3std6ranges3__45__cpo4nextE,(_ZN34_INTERNAL_bd10d1f0_4_k_cu_e75176fe4cuda3std6ranges3__45__cpo4swapE - _ZN34_INTERNAL_bd10d1f0_4_k_cu_e75176fe4cuda3std6ranges3__45__cpo4nextE)
_ZN34_INTERNAL_bd10d1f0_4_k_cu_e75176fe4cuda3std6ranges3__45__cpo4nextE:
	.zero		1
	.type		_ZN34_INTERNAL_bd10d1f0_4_k_cu_e75176fe4cuda3std6ranges3__45__cpo4swapE,@object
	.size		_ZN34_INTERNAL_bd10d1f0_4_k_cu_e75176fe4cuda3std6ranges3__45__cpo4swapE,(_ZN34_INTERNAL_bd10d1f0_4_k_cu_e75176fe4cuda3std3__45__cpo4rendE - _ZN34_INTERNAL_bd10d1f0_4_k_cu_e75176fe4cuda3std6ranges3__45__cpo4swapE)
_ZN34_INTERNAL_bd10d1f0_4_k_cu_e75176fe4cuda3std6ranges3__45__cpo4swapE:
	.zero		1
	.type		_ZN34_INTERNAL_bd10d1f0_4_k_cu_e75176fe4cuda3std3__45__cpo4rendE,@object
	.size		_ZN34_INTERNAL_bd10d1f0_4_k_cu_e75176fe4cuda3std3__45__cpo4rendE,(_ZN34_INTERNAL_bd10d1f0_4_k_cu_e75176fe4cuda3std6ranges3__45__cpo4sizeE - _ZN34_INTERNAL_bd10d1f0_4_k_cu_e75176fe4cuda3std3__45__cpo4rendE)
_ZN34_INTERNAL_bd10d1f0_4_k_cu_e75176fe4cuda3std3__45__cpo4rendE:
	.zero		1
	.type		_ZN34_INTERNAL_bd10d1f0_4_k_cu_e75176fe4cuda3std6ranges3__45__cpo4sizeE,@object
	.size		_ZN34_INTERNAL_bd10d1f0_4_k_cu_e75176fe4cuda3std6ranges3__45__cpo4sizeE,(_ZN34_INTERNAL_bd10d1f0_4_k_cu_e75176fe4cuda3std6ranges3__45__cpo6cbeginE - _ZN34_INTERNAL_bd10d1f0_4_k_cu_e75176fe4cuda3std6ranges3__45__cpo4sizeE)
_ZN34_INTERNAL_bd10d1f0_4_k_cu_e75176fe4cuda3std6ranges3__45__cpo4sizeE:
	.zero		1
	.type		_ZN34_INTERNAL_bd10d1f0_4_k_cu_e75176fe4cuda3std6ranges3__45__cpo6cbeginE,@object
	.size		_ZN34_INTERNAL_bd10d1f0_4_k_cu_e75176fe4cuda3std6ranges3__45__cpo6cbeginE,(.L_13 - _ZN34_INTERNAL_bd10d1f0_4_k_cu_e75176fe4cuda3std6ranges3__45__cpo6cbeginE)
_ZN34_INTERNAL_bd10d1f0_4_k_cu_e75176fe4cuda3std6ranges3__45__cpo6cbeginE:
	.zero		1
.L_13:


//--------------------- .nv.constant0._Z7mat_addPiS_S_ii --------------------------
	.section	.nv.constant0._Z7mat_addPiS_S_ii,"a",@progbits
	.sectionflags	@""
	.align	4
.nv.constant0._Z7mat_addPiS_S_ii:
	.zero		928


//--------------------- SYMBOLS --------------------------

	.type		.nv.reservedSmem.offset0,@object
	.size		.nv.reservedSmem.offset0,0x4
